	.headerflags	@"EF_CUDA_TEXMODE_UNIFIED EF_CUDA_64BIT_ADDRESS EF_CUDA_ACCELERATORS EF_CUDA_SM90 EF_CUDA_VIRTUAL_SM(EF_CUDA_SM90)"
	.elftype	@"ET_EXEC"


//--------------------- .nv.info                  --------------------------
	.section	.nv.info,"",@"SHT_CUDA_INFO"
	.align	4


	//----- nvinfo : EIATTR_REGCOUNT
	.align		4
        /*0000*/ 	.byte	0x04, 0x2f
        /*0002*/ 	.short	(.L_1 - .L_0)
	.align		4
.L_0:
        /*0004*/ 	.word	index@(triton_poi_fused_embedding_dense_backward_15)
        /*0008*/ 	.word	0x00000012


	//----- nvinfo : EIATTR_MIN_STACK_SIZE
	.align		4
.L_1:
        /*000c*/ 	.byte	0x04, 0x12
        /*000e*/ 	.short	(.L_3 - .L_2)
	.align		4
.L_2:
        /*0010*/ 	.word	index@(triton_poi_fused_embedding_dense_backward_15)
        /*0014*/ 	.word	0x00000000


	//----- nvinfo : EIATTR_FRAME_SIZE
	.align		4
.L_3:
        /*0018*/ 	.byte	0x04, 0x11
        /*001a*/ 	.short	(.L_5 - .L_4)
	.align		4
.L_4:
        /*001c*/ 	.word	index@(triton_poi_fused_embedding_dense_backward_15)
        /*0020*/ 	.word	0x00000000


	//----- nvinfo : EIATTR_MIN_STACK_SIZE
	.align		4
.L_5:
        /*0024*/ 	.byte	0x04, 0x12
        /*0026*/ 	.short	(.L_7 - .L_6)
	.align		4
.L_6:
        /*0028*/ 	.word	index@(triton_poi_fused_embedding_dense_backward_15)
        /*002c*/ 	.word	0x00000000
.L_7:


//--------------------- .nv.info.triton_poi_fused_embedding_dense_backward_15 --------------------------
	.section	.nv.info.triton_poi_fused_embedding_dense_backward_15,"",@"SHT_CUDA_INFO"
	.sectionflags	@""
	.align	4


	//----- nvinfo : EIATTR_CUDA_API_VERSION
	.align		4
        /*0000*/ 	.byte	0x04, 0x37
        /*0002*/ 	.short	(.L_9 - .L_8)
.L_8:
        /*0004*/ 	.word	0x0000007c


	//----- nvinfo : EIATTR_KPARAM_INFO
	.align		4
.L_9:
        /*0008*/ 	.byte	0x04, 0x17
        /*000a*/ 	.short	(.L_11 - .L_10)
.L_10:
        /*000c*/ 	.word	0x00000000
        /*0010*/ 	.short	0x0003
        /*0012*/ 	.short	0x0018
        /*0014*/ 	.byte	0x00, 0xf4, 0x21, 0x00


	//----- nvinfo : EIATTR_KPARAM_INFO
	.align		4
.L_11:
        /*0018*/ 	.byte	0x04, 0x17
        /*001a*/ 	.short	(.L_13 - .L_12)
.L_12:
        /*001c*/ 	.word	0x00000000
        /*0020*/ 	.short	0x0002
        /*0022*/ 	.short	0x0010
        /*0024*/ 	.byte	0x00, 0xf0, 0x11, 0x00


	//----- nvinfo : EIATTR_KPARAM_INFO
	.align		4
.L_13:
        /*0028*/ 	.byte	0x04, 0x17
        /*002a*/ 	.short	(.L_15 - .L_14)
.L_14:
        /*002c*/ 	.word	0x00000000
        /*0030*/ 	.short	0x0001
        /*0032*/ 	.short	0x0008
        /*0034*/ 	.byte	0x00, 0xf4, 0x21, 0x00


	//----- nvinfo : EIATTR_KPARAM_INFO
	.align		4
.L_15:
        /*0038*/ 	.byte	0x04, 0x17
        /*003a*/ 	.short	(.L_17 - .L_16)
.L_16:
        /*003c*/ 	.word	0x00000000
        /*0040*/ 	.short	0x0000
        /*0042*/ 	.short	0x0000
        /*0044*/ 	.byte	0x00, 0xf4, 0x21, 0x00


	//----- nvinfo : EIATTR_SPARSE_MMA_MASK
	.align		4
.L_17:
        /*0048*/ 	.byte	0x03, 0x50
        /*004a*/ 	.short	0x0000


	//----- nvinfo : EIATTR_MAXREG_COUNT
	.align		4
        /*004c*/ 	.byte	0x03, 0x1b
        /*004e*/ 	.short	0x00ff


	//----- nvinfo : EIATTR_EXIT_INSTR_OFFSETS
	.align		4
        /*0050*/ 	.byte	0x04, 0x1c
        /*0052*/ 	.short	(.L_19 - .L_18)


	//   ....[0]....
.L_18:
        /*0054*/ 	.word	0x00000120


	//----- nvinfo : EIATTR_REQNTID
	.align		4
.L_19:
        /*0058*/ 	.byte	0x04, 0x10
        /*005a*/ 	.short	(.L_21 - .L_20)
.L_20:
        /*005c*/ 	.word	0x00000080
        /*0060*/ 	.word	0x00000001
        /*0064*/ 	.word	0x00000001


	//----- nvinfo : EIATTR_CBANK_PARAM_SIZE
	.align		4
.L_21:
        /*0068*/ 	.byte	0x03, 0x19
        /*006a*/ 	.short	0x0020


	//----- nvinfo : EIATTR_PARAM_CBANK
	.align		4
        /*006c*/ 	.byte	0x04, 0x0a
        /*006e*/ 	.short	(.L_23 - .L_22)
	.align		4
.L_22:
        /*0070*/ 	.word	index@(.nv.constant0.triton_poi_fused_embedding_dense_backward_15)
        /*0074*/ 	.short	0x0210
        /*0076*/ 	.short	0x0020


	//----- nvinfo : EIATTR_SW_WAR
	.align		4
.L_23:
        /*0078*/ 	.byte	0x04, 0x36
        /*007a*/ 	.short	(.L_25 - .L_24)
.L_24:
        /*007c*/ 	.word	0x00000008
.L_25:


//--------------------- .nv.callgraph             --------------------------
	.section	.nv.callgraph,"",@"SHT_CUDA_CALLGRAPH"
	.align	4
	.sectionentsize	8
	.align		4
        /*0000*/ 	.word	0x00000000
	.align		4
        /*0004*/ 	.word	0xffffffff
	.align		4
        /*0008*/ 	.word	0x00000000
	.align		4
        /*000c*/ 	.word	0xfffffffe
	.align		4
        /*0010*/ 	.word	0x00000000
	.align		4
        /*0014*/ 	.word	0xfffffffd
	.align		4
        /*0018*/ 	.word	0x00000000
	.align		4
        /*001c*/ 	.word	0xfffffffc


//--------------------- .text.triton_poi_fused_embedding_dense_backward_15 --------------------------
	.section	.text.triton_poi_fused_embedding_dense_backward_15,"ax",@progbits
	.align	128
        .global         triton_poi_fused_embedding_dense_backward_15
        .type           triton_poi_fused_embedding_dense_backward_15,@function
        .size           triton_poi_fused_embedding_dense_backward_15,(.L_x_1 - triton_poi_fused_embedding_dense_backward_15)
        .other          triton_poi_fused_embedding_dense_backward_15,@"STO_CUDA_ENTRY STV_DEFAULT"
triton_poi_fused_embedding_dense_backward_15:
.text.triton_poi_fused_embedding_dense_backward_15:
[----:B------:R-:W-:Y:S01]  /*0000*/  LDC R1, c[0x0][0x28] ;  /* 0x00000a00ff017b82 */ /* 0x000fe20000000800 */
[----:B------:R-:W1:Y:S07]  /*0010*/  S2R R0, SR_TID.X ;  /* 0x0000000000007919 */ /* 0x000e6e0000002100 */
[----:B------:R-:W2:Y:S01]  /*0020*/  LDC.64 R2, c[0x0][0x210] ;  /* 0x00008400ff027b82 */ /* 0x000ea20000000a00 */
[----:B------:R-:W-:Y:S01]  /*0030*/  ULDC.64 UR4, c[0x0][0x208] ;  /* 0x0000820000047ab9 */ /* 0x000fe20000000a00 */
[----:B------:R-:W3:Y:S06]  /*0040*/  S2R R7, SR_CTAID.X ;  /* 0x0000000000077919 */ /* 0x000eec0000002500 */
[----:B------:R-:W4:Y:S01]  /*0050*/  LDC.64 R4, c[0x0][0x218] ;  /* 0x00008600ff047b82 */ /* 0x000f220000000a00 */
[----:B-1----:R-:W-:-:S05]  /*0060*/  IMAD.SHL.U32 R0, R0, 0x8, RZ ;  /* 0x0000000800007824 */ /* 0x002fca00078e00ff */
[----:B------:R-:W-:-:S05]  /*0070*/  LOP3.LUT R0, R0, 0x3f8, RZ, 0xc0, !PT ;  /* 0x000003f800007812 */ /* 0x000fca00078ec0ff */
[----:B---3--:R-:W-:-:S04]  /*0080*/  IMAD R7, R7, 0x400, R0 ;  /* 0x0000040007077824 */ /* 0x008fc800078e0200 */
[----:B--2---:R-:W-:-:S05]  /*0090*/  IMAD.WIDE R2, R7, 0x4, R2 ;  /* 0x0000000407027825 */ /* 0x004fca00078e0202 */
[----:B------:R-:W2:Y:S04]  /*00a0*/  LDG.E.128 R8, desc[UR4][R2.64] ;  /* 0x0000000402087981 */ /* 0x000ea8000c1e1d00 */
[----:B------:R-:W3:Y:S01]  /*00b0*/  LDG.E.128 R12, desc[UR4][R2.64+0x10] ;  /* 0x00001004020c7981 */ /* 0x000ee2000c1e1d00 */
[----:B----4-:R-:W-:Y:S01]  /*00c0*/  IMAD.WIDE R4, R7, 0x2, R4 ;  /* 0x0000000207047825 */ /* 0x010fe200078e0204 */
[----:B--2---:R-:W-:Y:S02]  /*00d0*/  F2FP.F16.F32.PACK_AB R8, R9, R8 ;  /* 0x000000080908723e */ /* 0x004fe400000000ff */
[----:B------:R-:W-:Y:S02]  /*00e0*/  F2FP.F16.F32.PACK_AB R9, R11, R10 ;  /* 0x0000000a0b09723e */ /* 0x000fe400000000ff */
[----:B---3--:R-:W-:-:S02]  /*00f0*/  F2FP.F16.F32.PACK_AB R10, R13, R12 ;  /* 0x0000000c0d0a723e */ /* 0x008fc400000000ff */
[----:B------:R-:W-:-:S05]  /*0100*/  F2FP.F16.F32.PACK_AB R11, R15, R14 ;  /* 0x0000000e0f0b723e */ /* 0x000fca00000000ff */
[----:B------:R-:W-:Y:S01]  /*0110*/  STG.E.128 desc[UR4][R4.64], R8 ;  /* 0x0000000804007986 */ /* 0x000fe2000c101d04 */
[----:B------:R-:W-:Y:S05]  /*0120*/  EXIT ;  /* 0x000000000000794d */ /* 0x000fea0003800000 */
.L_x_0:
[----:B------:R-:W-:-:S00]  /*0130*/  BRA `(.L_x_0) ;  /* 0xfffffffc00fc7947 */ /* 0x000fc0000383ffff */
[----:B------:R-:W-:-:S00]  /*0140*/  NOP ;  /* 0x0000000000007918 */ /* 0x000fc00000000000 */
        /* <DEDUP_REMOVED lines=11> */
.L_x_1:


//--------------------- .nv.constant0.triton_poi_fused_embedding_dense_backward_15 --------------------------
	.section	.nv.constant0.triton_poi_fused_embedding_dense_backward_15,"a",@progbits
	.sectionflags	@""
	.align	4
.nv.constant0.triton_poi_fused_embedding_dense_backward_15:
	.zero		560
